//
// Generated by NVIDIA NVVM Compiler
//
// Compiler Build ID: CL-36424714
// Cuda compilation tools, release 13.0, V13.0.88
// Based on NVVM 20.0.0
//

.version 9.0
.target sm_100
.address_size 64

	// .globl	_Z9initilizejP17curandStateXORWOW
.global .align 4 .b8 precalc_xorwow_matrix[102400];
.global .align 4 .b8 precalc_xorwow_offset_matrix[102400];
.global .align 4 .b8 mrg32k3aM1[2304];
.global .align 4 .b8 mrg32k3aM2[2304];
.global .align 4 .b8 mrg32k3aM1SubSeq[2016];
.global .align 4 .b8 mrg32k3aM2SubSeq[2016];
.global .align 4 .b8 mrg32k3aM1Seq[2304];
.global .align 4 .b8 mrg32k3aM2Seq[2304];
.const .align 8 .b8 __cr_lgamma_table[72];

.visible .entry _Z9initilizejP17curandStateXORWOW(
	.param .u32 _Z9initilizejP17curandStateXORWOW_param_0,
	.param .u64 .ptr .align 1 _Z9initilizejP17curandStateXORWOW_param_1
)
{
	.reg .pred 	%p<24>;
	.reg .b32 	%r<409>;
	.reg .b64 	%rd<18>;

	ld.param.u32 	%r182, [_Z9initilizejP17curandStateXORWOW_param_0];
	ld.param.u64 	%rd8, [_Z9initilizejP17curandStateXORWOW_param_1];
	cvta.to.global.u64 	%rd9, %rd8;
	mov.u32 	%r183, %tid.x;
	mov.u32 	%r184, %ntid.x;
	mov.u32 	%r185, %ctaid.x;
	mad.lo.s32 	%r186, %r184, %r185, %r183;
	cvt.s64.s32 	%rd17, %r186;
	mul.wide.s32 	%rd10, %r186, 48;
	add.s64 	%rd2, %rd9, %rd10;
	xor.b32  	%r187, %r182, -1429050551;
	mul.lo.s32 	%r188, %r187, 1099087573;
	add.s32 	%r189, %r188, -638133224;
	add.s32 	%r190, %r188, 123456789;
	st.global.v2.u32 	[%rd2], {%r189, %r190};
	xor.b32  	%r191, %r188, 362436069;
	mov.b32 	%r192, -123459836;
	st.global.v2.u32 	[%rd2+8], {%r191, %r192};
	add.s32 	%r193, %r188, 5783321;
	mov.b32 	%r194, -589760388;
	st.global.v2.u32 	[%rd2+16], {%r194, %r193};
	setp.eq.s32 	%p1, %r186, 0;
	@%p1 bra 	$L__BB0_42;
	mov.b32 	%r315, 0;
	mov.u64 	%rd12, precalc_xorwow_matrix;
$L__BB0_2:
	and.b64  	%rd4, %rd17, 3;
	setp.eq.s64 	%p2, %rd4, 0;
	@%p2 bra 	$L__BB0_41;
	mul.wide.u32 	%rd11, %r315, 3200;
	add.s64 	%rd5, %rd12, %rd11;
	cvt.u32.u64 	%r2, %rd4;
	mov.b32 	%r316, 0;
$L__BB0_4:
	mov.b32 	%r329, 0;
	mov.u32 	%r330, %r329;
	mov.u32 	%r331, %r329;
	mov.u32 	%r332, %r329;
	mov.u32 	%r333, %r329;
	mov.u32 	%r322, %r329;
$L__BB0_5:
	mul.wide.u32 	%rd13, %r322, 4;
	add.s64 	%rd14, %rd2, %rd13;
	ld.global.u32 	%r10, [%rd14+4];
	shl.b32 	%r11, %r322, 5;
	mov.b32 	%r328, 0;
$L__BB0_6:
	.pragma "nounroll";
	shr.u32 	%r199, %r10, %r328;
	and.b32  	%r200, %r199, 1;
	setp.eq.b32 	%p3, %r200, 1;
	not.pred 	%p4, %p3;
	add.s32 	%r201, %r11, %r328;
	mul.lo.s32 	%r202, %r201, 5;
	mul.wide.u32 	%rd15, %r202, 4;
	add.s64 	%rd6, %rd5, %rd15;
	@%p4 bra 	$L__BB0_8;
	ld.global.u32 	%r203, [%rd6];
	xor.b32  	%r333, %r333, %r203;
	ld.global.u32 	%r204, [%rd6+4];
	xor.b32  	%r332, %r332, %r204;
	ld.global.u32 	%r205, [%rd6+8];
	xor.b32  	%r331, %r331, %r205;
	ld.global.u32 	%r206, [%rd6+12];
	xor.b32  	%r330, %r330, %r206;
	ld.global.u32 	%r207, [%rd6+16];
	xor.b32  	%r329, %r329, %r207;
$L__BB0_8:
	and.b32  	%r209, %r199, 2;
	setp.eq.s32 	%p5, %r209, 0;
	@%p5 bra 	$L__BB0_10;
	ld.global.u32 	%r210, [%rd6+20];
	xor.b32  	%r333, %r333, %r210;
	ld.global.u32 	%r211, [%rd6+24];
	xor.b32  	%r332, %r332, %r211;
	ld.global.u32 	%r212, [%rd6+28];
	xor.b32  	%r331, %r331, %r212;
	ld.global.u32 	%r213, [%rd6+32];
	xor.b32  	%r330, %r330, %r213;
	ld.global.u32 	%r214, [%rd6+36];
	xor.b32  	%r329, %r329, %r214;
$L__BB0_10:
	and.b32  	%r216, %r199, 4;
	setp.eq.s32 	%p6, %r216, 0;
	@%p6 bra 	$L__BB0_12;
	ld.global.u32 	%r217, [%rd6+40];
	xor.b32  	%r333, %r333, %r217;
	ld.global.u32 	%r218, [%rd6+44];
	xor.b32  	%r332, %r332, %r218;
	ld.global.u32 	%r219, [%rd6+48];
	xor.b32  	%r331, %r331, %r219;
	ld.global.u32 	%r220, [%rd6+52];
	xor.b32  	%r330, %r330, %r220;
	ld.global.u32 	%r221, [%rd6+56];
	xor.b32  	%r329, %r329, %r221;
$L__BB0_12:
	and.b32  	%r223, %r199, 8;
	setp.eq.s32 	%p7, %r223, 0;
	@%p7 bra 	$L__BB0_14;
	ld.global.u32 	%r224, [%rd6+60];
	xor.b32  	%r333, %r333, %r224;
	ld.global.u32 	%r225, [%rd6+64];
	xor.b32  	%r332, %r332, %r225;
	ld.global.u32 	%r226, [%rd6+68];
	xor.b32  	%r331, %r331, %r226;
	ld.global.u32 	%r227, [%rd6+72];
	xor.b32  	%r330, %r330, %r227;
	ld.global.u32 	%r228, [%rd6+76];
	xor.b32  	%r329, %r329, %r228;
$L__BB0_14:
	and.b32  	%r230, %r199, 16;
	setp.eq.s32 	%p8, %r230, 0;
	@%p8 bra 	$L__BB0_16;
	ld.global.u32 	%r231, [%rd6+80];
	xor.b32  	%r333, %r333, %r231;
	ld.global.u32 	%r232, [%rd6+84];
	xor.b32  	%r332, %r332, %r232;
	ld.global.u32 	%r233, [%rd6+88];
	xor.b32  	%r331, %r331, %r233;
	ld.global.u32 	%r234, [%rd6+92];
	xor.b32  	%r330, %r330, %r234;
	ld.global.u32 	%r235, [%rd6+96];
	xor.b32  	%r329, %r329, %r235;
$L__BB0_16:
	and.b32  	%r237, %r199, 32;
	setp.eq.s32 	%p9, %r237, 0;
	@%p9 bra 	$L__BB0_18;
	ld.global.u32 	%r238, [%rd6+100];
	xor.b32  	%r333, %r333, %r238;
	ld.global.u32 	%r239, [%rd6+104];
	xor.b32  	%r332, %r332, %r239;
	ld.global.u32 	%r240, [%rd6+108];
	xor.b32  	%r331, %r331, %r240;
	ld.global.u32 	%r241, [%rd6+112];
	xor.b32  	%r330, %r330, %r241;
	ld.global.u32 	%r242, [%rd6+116];
	xor.b32  	%r329, %r329, %r242;
$L__BB0_18:
	and.b32  	%r244, %r199, 64;
	setp.eq.s32 	%p10, %r244, 0;
	@%p10 bra 	$L__BB0_20;
	ld.global.u32 	%r245, [%rd6+120];
	xor.b32  	%r333, %r333, %r245;
	ld.global.u32 	%r246, [%rd6+124];
	xor.b32  	%r332, %r332, %r246;
	ld.global.u32 	%r247, [%rd6+128];
	xor.b32  	%r331, %r331, %r247;
	ld.global.u32 	%r248, [%rd6+132];
	xor.b32  	%r330, %r330, %r248;
	ld.global.u32 	%r249, [%rd6+136];
	xor.b32  	%r329, %r329, %r249;
$L__BB0_20:
	and.b32  	%r251, %r199, 128;
	setp.eq.s32 	%p11, %r251, 0;
	@%p11 bra 	$L__BB0_22;
	ld.global.u32 	%r252, [%rd6+140];
	xor.b32  	%r333, %r333, %r252;
	ld.global.u32 	%r253, [%rd6+144];
	xor.b32  	%r332, %r332, %r253;
	ld.global.u32 	%r254, [%rd6+148];
	xor.b32  	%r331, %r331, %r254;
	ld.global.u32 	%r255, [%rd6+152];
	xor.b32  	%r330, %r330, %r255;
	ld.global.u32 	%r256, [%rd6+156];
	xor.b32  	%r329, %r329, %r256;
$L__BB0_22:
	and.b32  	%r258, %r199, 256;
	setp.eq.s32 	%p12, %r258, 0;
	@%p12 bra 	$L__BB0_24;
	ld.global.u32 	%r259, [%rd6+160];
	xor.b32  	%r333, %r333, %r259;
	ld.global.u32 	%r260, [%rd6+164];
	xor.b32  	%r332, %r332, %r260;
	ld.global.u32 	%r261, [%rd6+168];
	xor.b32  	%r331, %r331, %r261;
	ld.global.u32 	%r262, [%rd6+172];
	xor.b32  	%r330, %r330, %r262;
	ld.global.u32 	%r263, [%rd6+176];
	xor.b32  	%r329, %r329, %r263;
$L__BB0_24:
	and.b32  	%r265, %r199, 512;
	setp.eq.s32 	%p13, %r265, 0;
	@%p13 bra 	$L__BB0_26;
	ld.global.u32 	%r266, [%rd6+180];
	xor.b32  	%r333, %r333, %r266;
	ld.global.u32 	%r267, [%rd6+184];
	xor.b32  	%r332, %r332, %r267;
	ld.global.u32 	%r268, [%rd6+188];
	xor.b32  	%r331, %r331, %r268;
	ld.global.u32 	%r269, [%rd6+192];
	xor.b32  	%r330, %r330, %r269;
	ld.global.u32 	%r270, [%rd6+196];
	xor.b32  	%r329, %r329, %r270;
$L__BB0_26:
	and.b32  	%r272, %r199, 1024;
	setp.eq.s32 	%p14, %r272, 0;
	@%p14 bra 	$L__BB0_28;
	ld.global.u32 	%r273, [%rd6+200];
	xor.b32  	%r333, %r333, %r273;
	ld.global.u32 	%r274, [%rd6+204];
	xor.b32  	%r332, %r332, %r274;
	ld.global.u32 	%r275, [%rd6+208];
	xor.b32  	%r331, %r331, %r275;
	ld.global.u32 	%r276, [%rd6+212];
	xor.b32  	%r330, %r330, %r276;
	ld.global.u32 	%r277, [%rd6+216];
	xor.b32  	%r329, %r329, %r277;
$L__BB0_28:
	and.b32  	%r279, %r199, 2048;
	setp.eq.s32 	%p15, %r279, 0;
	@%p15 bra 	$L__BB0_30;
	ld.global.u32 	%r280, [%rd6+220];
	xor.b32  	%r333, %r333, %r280;
	ld.global.u32 	%r281, [%rd6+224];
	xor.b32  	%r332, %r332, %r281;
	ld.global.u32 	%r282, [%rd6+228];
	xor.b32  	%r331, %r331, %r282;
	ld.global.u32 	%r283, [%rd6+232];
	xor.b32  	%r330, %r330, %r283;
	ld.global.u32 	%r284, [%rd6+236];
	xor.b32  	%r329, %r329, %r284;
$L__BB0_30:
	and.b32  	%r286, %r199, 4096;
	setp.eq.s32 	%p16, %r286, 0;
	@%p16 bra 	$L__BB0_32;
	ld.global.u32 	%r287, [%rd6+240];
	xor.b32  	%r333, %r333, %r287;
	ld.global.u32 	%r288, [%rd6+244];
	xor.b32  	%r332, %r332, %r288;
	ld.global.u32 	%r289, [%rd6+248];
	xor.b32  	%r331, %r331, %r289;
	ld.global.u32 	%r290, [%rd6+252];
	xor.b32  	%r330, %r330, %r290;
	ld.global.u32 	%r291, [%rd6+256];
	xor.b32  	%r329, %r329, %r291;
$L__BB0_32:
	and.b32  	%r293, %r199, 8192;
	setp.eq.s32 	%p17, %r293, 0;
	@%p17 bra 	$L__BB0_34;
	ld.global.u32 	%r294, [%rd6+260];
	xor.b32  	%r333, %r333, %r294;
	ld.global.u32 	%r295, [%rd6+264];
	xor.b32  	%r332, %r332, %r295;
	ld.global.u32 	%r296, [%rd6+268];
	xor.b32  	%r331, %r331, %r296;
	ld.global.u32 	%r297, [%rd6+272];
	xor.b32  	%r330, %r330, %r297;
	ld.global.u32 	%r298, [%rd6+276];
	xor.b32  	%r329, %r329, %r298;
$L__BB0_34:
	and.b32  	%r300, %r199, 16384;
	setp.eq.s32 	%p18, %r300, 0;
	@%p18 bra 	$L__BB0_36;
	ld.global.u32 	%r301, [%rd6+280];
	xor.b32  	%r333, %r333, %r301;
	ld.global.u32 	%r302, [%rd6+284];
	xor.b32  	%r332, %r332, %r302;
	ld.global.u32 	%r303, [%rd6+288];
	xor.b32  	%r331, %r331, %r303;
	ld.global.u32 	%r304, [%rd6+292];
	xor.b32  	%r330, %r330, %r304;
	ld.global.u32 	%r305, [%rd6+296];
	xor.b32  	%r329, %r329, %r305;
$L__BB0_36:
	and.b32  	%r307, %r199, 32768;
	setp.eq.s32 	%p19, %r307, 0;
	@%p19 bra 	$L__BB0_38;
	ld.global.u32 	%r308, [%rd6+300];
	xor.b32  	%r333, %r333, %r308;
	ld.global.u32 	%r309, [%rd6+304];
	xor.b32  	%r332, %r332, %r309;
	ld.global.u32 	%r310, [%rd6+308];
	xor.b32  	%r331, %r331, %r310;
	ld.global.u32 	%r311, [%rd6+312];
	xor.b32  	%r330, %r330, %r311;
	ld.global.u32 	%r312, [%rd6+316];
	xor.b32  	%r329, %r329, %r312;
$L__BB0_38:
	add.s32 	%r328, %r328, 16;
	setp.ne.s32 	%p20, %r328, 32;
	@%p20 bra 	$L__BB0_6;
	mad.lo.s32 	%r313, %r322, -31, %r11;
	add.s32 	%r322, %r313, 1;
	setp.ne.s32 	%p21, %r322, 5;
	@%p21 bra 	$L__BB0_5;
	st.global.u32 	[%rd2+4], %r333;
	st.global.u32 	[%rd2+8], %r332;
	st.global.u32 	[%rd2+12], %r331;
	st.global.u32 	[%rd2+16], %r330;
	st.global.u32 	[%rd2+20], %r329;
	add.s32 	%r316, %r316, 1;
	setp.lt.u32 	%p22, %r316, %r2;
	@%p22 bra 	$L__BB0_4;
$L__BB0_41:
	shr.u64 	%rd7, %rd17, 2;
	add.s32 	%r315, %r315, 1;
	setp.gt.u64 	%p23, %rd17, 3;
	mov.u64 	%rd17, %rd7;
	@%p23 bra 	$L__BB0_2;
$L__BB0_42:
	mov.b32 	%r314, 0;
	st.global.v2.u32 	[%rd2+24], {%r314, %r314};
	st.global.u32 	[%rd2+32], %r314;
	mov.b64 	%rd16, 0;
	st.global.u64 	[%rd2+40], %rd16;
	ret;

}
	// .globl	_Z13uniformRandomP17curandStateXORWOWPf
.visible .entry _Z13uniformRandomP17curandStateXORWOWPf(
	.param .u64 .ptr .align 1 _Z13uniformRandomP17curandStateXORWOWPf_param_0,
	.param .u64 .ptr .align 1 _Z13uniformRandomP17curandStateXORWOWPf_param_1
)
{
	.reg .b32 	%r<20>;
	.reg .b32 	%f<3>;
	.reg .b64 	%rd<9>;

	ld.param.u64 	%rd1, [_Z13uniformRandomP17curandStateXORWOWPf_param_0];
	ld.param.u64 	%rd2, [_Z13uniformRandomP17curandStateXORWOWPf_param_1];
	cvta.to.global.u64 	%rd3, %rd2;
	cvta.to.global.u64 	%rd4, %rd1;
	mov.u32 	%r1, %tid.x;
	mov.u32 	%r2, %ntid.x;
	mov.u32 	%r3, %ctaid.x;
	mad.lo.s32 	%r4, %r2, %r3, %r1;
	mul.wide.s32 	%rd5, %r4, 48;
	add.s64 	%rd6, %rd4, %rd5;
	ld.global.v2.u32 	{%r5, %r6}, [%rd6];
	shr.u32 	%r7, %r6, 2;
	xor.b32  	%r8, %r7, %r6;
	ld.global.v2.u32 	{%r9, %r10}, [%rd6+8];
	ld.global.v2.u32 	{%r11, %r12}, [%rd6+16];
	st.global.v2.u32 	[%rd6+8], {%r10, %r11};
	shl.b32 	%r13, %r12, 4;
	shl.b32 	%r14, %r8, 1;
	xor.b32  	%r15, %r14, %r13;
	xor.b32  	%r16, %r15, %r8;
	xor.b32  	%r17, %r16, %r12;
	st.global.v2.u32 	[%rd6+16], {%r12, %r17};
	add.s32 	%r18, %r5, 362437;
	st.global.v2.u32 	[%rd6], {%r18, %r9};
	add.s32 	%r19, %r17, %r18;
	cvt.rn.f32.u32 	%f1, %r19;
	fma.rn.f32 	%f2, %f1, 0f2F800000, 0f2F000000;
	mul.wide.s32 	%rd7, %r4, 4;
	add.s64 	%rd8, %rd3, %rd7;
	st.global.f32 	[%rd8], %f2;
	ret;

}


// ===== COMPILED SASS (sm_100) =====

	.target	sm_100

	.elftype	@"ET_EXEC"


//--------------------- .note.nv.tkinfo           --------------------------
	.section	.note.nv.tkinfo,"",@"SHT_NOTE"
	.sectionflags	@"SHF_NOTE_NV_TKINFO"
	.tkinfo
        /*0018*/ 	.word	0x00000002
        /*0030*/ 	.string	""
        /*0030*/ 	.string	"ptxas"
        /*0030*/ 	.string	"Cuda compilation tools, release 13.0, V13.0.88"
        /*0030*/ 	.string	"Build cuda_13.0.r13.0/compiler.36424714_0"
        /*0030*/ 	.string	"-arch sm_100 -m 64 "



//--------------------- .note.nv.cuinfo           --------------------------
	.section	.note.nv.cuinfo,"",@"SHT_NOTE"
	.sectionflags	@"SHF_NOTE_NV_CUINFO"
        /*0018*/ 	.short	0x0002
        /*001a*/ 	.short	0x0064
        /*001c*/ 	.short	0x0082
	.zero		2


//--------------------- .nv.info                  --------------------------
	.section	.nv.info,"",@"SHT_CUDA_INFO"
	.align	4


	//----- nvinfo : EIATTR_REGCOUNT
	.align		4
        /*0000*/ 	.byte	0x04, 0x2f
        /*0002*/ 	.short	(.L_10 - .L_9)
	.align		4
.L_9:
        /*0004*/ 	.word	index@(_Z9initilizejP17curandStateXORWOW)
        /*0008*/ 	.word	0x0000001f


	//----- nvinfo : EIATTR_FRAME_SIZE
	.align		4
.L_10:
        /*000c*/ 	.byte	0x04, 0x11
        /*000e*/ 	.short	(.L_12 - .L_11)
	.align		4
.L_11:
        /*0010*/ 	.word	index@(_Z9initilizejP17curandStateXORWOW)
        /*0014*/ 	.word	0x00000000


	//----- nvinfo : EIATTR_REGCOUNT
	.align		4
.L_12:
        /*0018*/ 	.byte	0x04, 0x2f
        /*001a*/ 	.short	(.L_14 - .L_13)
	.align		4
.L_13:
        /*001c*/ 	.word	index@(_Z13uniformRandomP17curandStateXORWOWPf)
        /*0020*/ 	.word	0x00000016


	//----- nvinfo : EIATTR_FRAME_SIZE
	.align		4
.L_14:
        /*0024*/ 	.byte	0x04, 0x11
        /*0026*/ 	.short	(.L_16 - .L_15)
	.align		4
.L_15:
        /*0028*/ 	.word	index@(_Z13uniformRandomP17curandStateXORWOWPf)
        /*002c*/ 	.word	0x00000000


	//----- nvinfo : EIATTR_MIN_STACK_SIZE
	.align		4
.L_16:
        /*0030*/ 	.byte	0x04, 0x12
        /*0032*/ 	.short	(.L_18 - .L_17)
	.align		4
.L_17:
        /*0034*/ 	.word	index@(_Z13uniformRandomP17curandStateXORWOWPf)
        /*0038*/ 	.word	0x00000000


	//----- nvinfo : EIATTR_MIN_STACK_SIZE
	.align		4
.L_18:
        /*003c*/ 	.byte	0x04, 0x12
        /*003e*/ 	.short	(.L_20 - .L_19)
	.align		4
.L_19:
        /*0040*/ 	.word	index@(_Z9initilizejP17curandStateXORWOW)
        /*0044*/ 	.word	0x00000000
.L_20:


//--------------------- .nv.compat                --------------------------
	.section	.nv.compat,"",@"SHT_CUDA_COMPAT_INFO"
	.align	4
        /*0000*/ 	.byte	0x02, 0x09, 0x00, 0x00, 0x02, 0x02, 0x01, 0x00, 0x02, 0x05, 0x05, 0x00, 0x03, 0x07, 0x01, 0x01
        /*0010*/ 	.byte	0x02, 0x03, 0x00, 0x00, 0x02, 0x06, 0x01, 0x00, 0x04, 0x0b, 0x08, 0x00, 0x09, 0x00, 0x00, 0x00
        /*0020*/ 	.byte	0x00, 0x00, 0x00, 0x00


//--------------------- .nv.info._Z13uniformRandomP17curandStateXORWOWPf --------------------------
	.section	.nv.info._Z13uniformRandomP17curandStateXORWOWPf,"",@"SHT_CUDA_INFO"
	.sectionflags	@""
	.align	4


	//----- nvinfo : EIATTR_CUDA_API_VERSION
	.align		4
        /*0000*/ 	.byte	0x04, 0x37
        /*0002*/ 	.short	(.L_22 - .L_21)
.L_21:
        /*0004*/ 	.word	0x00000082


	//----- nvinfo : EIATTR_KPARAM_INFO
	.align		4
.L_22:
        /*0008*/ 	.byte	0x04, 0x17
        /*000a*/ 	.short	(.L_24 - .L_23)
.L_23:
        /*000c*/ 	.word	0x00000000
        /*0010*/ 	.short	0x0001
        /*0012*/ 	.short	0x0008
        /*0014*/ 	.byte	0x00, 0xf5, 0x21, 0x00


	//----- nvinfo : EIATTR_KPARAM_INFO
	.align		4
.L_24:
        /*0018*/ 	.byte	0x04, 0x17
        /*001a*/ 	.short	(.L_26 - .L_25)
.L_25:
        /*001c*/ 	.word	0x00000000
        /*0020*/ 	.short	0x0000
        /*0022*/ 	.short	0x0000
        /*0024*/ 	.byte	0x00, 0xf5, 0x21, 0x00


	//----- nvinfo : EIATTR_SPARSE_MMA_MASK
	.align		4
.L_26:
        /*0028*/ 	.byte	0x03, 0x50
        /*002a*/ 	.short	0x0000


	//----- nvinfo : EIATTR_MAXREG_COUNT
	.align		4
        /*002c*/ 	.byte	0x03, 0x1b
        /*002e*/ 	.short	0x00ff


	//----- nvinfo : EIATTR_MERCURY_ISA_VERSION
	.align		4
        /*0030*/ 	.byte	0x03, 0x5f
        /*0032*/ 	.short	0x0101


	//----- nvinfo : EIATTR_VRC_CTA_INIT_COUNT
	.align		4
        /*0034*/ 	.byte	0x02, 0x4a
	.zero		1
	.zero		1


	//----- nvinfo : EIATTR_EXIT_INSTR_OFFSETS
	.align		4
        /*0038*/ 	.byte	0x04, 0x1c
        /*003a*/ 	.short	(.L_28 - .L_27)


	//   ....[0]....
.L_27:
        /*003c*/ 	.word	0x00000200


	//----- nvinfo : EIATTR_CBANK_PARAM_SIZE
	.align		4
.L_28:
        /*0040*/ 	.byte	0x03, 0x19
        /*0042*/ 	.short	0x0010


	//----- nvinfo : EIATTR_PARAM_CBANK
	.align		4
        /*0044*/ 	.byte	0x04, 0x0a
        /*0046*/ 	.short	(.L_30 - .L_29)
	.align		4
.L_29:
        /*0048*/ 	.word	index@(.nv.constant0._Z13uniformRandomP17curandStateXORWOWPf)
        /*004c*/ 	.short	0x0380
        /*004e*/ 	.short	0x0010


	//----- nvinfo : EIATTR_SW_WAR
	.align		4
.L_30:
        /*0050*/ 	.byte	0x04, 0x36
        /*0052*/ 	.short	(.L_32 - .L_31)
.L_31:
        /*0054*/ 	.word	0x00000008
.L_32:


//--------------------- .nv.info._Z9initilizejP17curandStateXORWOW --------------------------
	.section	.nv.info._Z9initilizejP17curandStateXORWOW,"",@"SHT_CUDA_INFO"
	.sectionflags	@""
	.align	4


	//----- nvinfo : EIATTR_CUDA_API_VERSION
	.align		4
        /*0000*/ 	.byte	0x04, 0x37
        /*0002*/ 	.short	(.L_34 - .L_33)
.L_33:
        /*0004*/ 	.word	0x00000082


	//----- nvinfo : EIATTR_KPARAM_INFO
	.align		4
.L_34:
        /*0008*/ 	.byte	0x04, 0x17
        /*000a*/ 	.short	(.L_36 - .L_35)
.L_35:
        /*000c*/ 	.word	0x00000000
        /*0010*/ 	.short	0x0001
        /*0012*/ 	.short	0x0008
        /*0014*/ 	.byte	0x00, 0xf5, 0x21, 0x00


	//----- nvinfo : EIATTR_KPARAM_INFO
	.align		4
.L_36:
        /*0018*/ 	.byte	0x04, 0x17
        /*001a*/ 	.short	(.L_38 - .L_37)
.L_37:
        /*001c*/ 	.word	0x00000000
        /*0020*/ 	.short	0x0000
        /*0022*/ 	.short	0x0000
        /*0024*/ 	.byte	0x00, 0xf0, 0x11, 0x00


	//----- nvinfo : EIATTR_SPARSE_MMA_MASK
	.align		4
.L_38:
        /*0028*/ 	.byte	0x03, 0x50
        /*002a*/ 	.short	0x0000


	//----- nvinfo : EIATTR_MAXREG_COUNT
	.align		4
        /*002c*/ 	.byte	0x03, 0x1b
        /*002e*/ 	.short	0x00ff


	//----- nvinfo : EIATTR_MERCURY_ISA_VERSION
	.align		4
        /*0030*/ 	.byte	0x03, 0x5f
        /*0032*/ 	.short	0x0101


	//----- nvinfo : EIATTR_VRC_CTA_INIT_COUNT
	.align		4
        /*0034*/ 	.byte	0x02, 0x4a
	.zero		1
	.zero		1


	//----- nvinfo : EIATTR_EXIT_INSTR_OFFSETS
	.align		4
        /*0038*/ 	.byte	0x04, 0x1c
        /*003a*/ 	.short	(.L_40 - .L_39)


	//   ....[0]....
.L_39:
        /*003c*/ 	.word	0x00000eb0


	//----- nvinfo : EIATTR_CRS_STACK_SIZE
	.align		4
.L_40:
        /*0040*/ 	.byte	0x04, 0x1e
        /*0042*/ 	.short	(.L_42 - .L_41)
.L_41:
        /*0044*/ 	.word	0x00000000


	//----- nvinfo : EIATTR_CBANK_PARAM_SIZE
	.align		4
.L_42:
        /*0048*/ 	.byte	0x03, 0x19
        /*004a*/ 	.short	0x0010


	//----- nvinfo : EIATTR_PARAM_CBANK
	.align		4
        /*004c*/ 	.byte	0x04, 0x0a
        /*004e*/ 	.short	(.L_44 - .L_43)
	.align		4
.L_43:
        /*0050*/ 	.word	index@(.nv.constant0._Z9initilizejP17curandStateXORWOW)
        /*0054*/ 	.short	0x0380
        /*0056*/ 	.short	0x0010


	//----- nvinfo : EIATTR_SW_WAR
	.align		4
.L_44:
        /*0058*/ 	.byte	0x04, 0x36
        /*005a*/ 	.short	(.L_46 - .L_45)
.L_45:
        /*005c*/ 	.word	0x00000008
.L_46:


//--------------------- .nv.callgraph             --------------------------
	.section	.nv.callgraph,"",@"SHT_CUDA_CALLGRAPH"
	.align	4
	.sectionentsize	8
	.align		4
        /*0000*/ 	.word	0x00000000
	.align		4
        /*0004*/ 	.word	0xffffffff
	.align		4
        /*0008*/ 	.word	0x00000000
	.align		4
        /*000c*/ 	.word	0xfffffffe
	.align		4
        /*0010*/ 	.word	0x00000000
	.align		4
        /*0014*/ 	.word	0xfffffffd
	.align		4
        /*0018*/ 	.word	0x00000000
	.align		4
        /*001c*/ 	.word	0xfffffffc


//--------------------- .nv.constant4             --------------------------
	.section	.nv.constant4,"a",@progbits
	.align	8
	.align		8
.nv.constant4:
        /*0000*/ 	.dword	precalc_xorwow_matrix
	.align		8
        /*0008*/ 	.dword	precalc_xorwow_offset_matrix
	.align		8
        /*0010*/ 	.dword	mrg32k3aM1
	.align		8
        /*0018*/ 	.dword	mrg32k3aM2
	.align		8
        /*0020*/ 	.dword	mrg32k3aM1SubSeq
	.align		8
        /*0028*/ 	.dword	mrg32k3aM2SubSeq
	.align		8
        /*0030*/ 	.dword	mrg32k3aM1Seq
	.align		8
        /*0038*/ 	.dword	mrg32k3aM2Seq


//--------------------- .nv.constant3             --------------------------
	.section	.nv.constant3,"a",@progbits
	.align	8
.nv.constant3:
	.type		__cr_lgamma_table,@object
	.size		__cr_lgamma_table,(.L_8 - __cr_lgamma_table)
__cr_lgamma_table:
        /*0000*/ 	.byte	0x00, 0x00, 0x00, 0x00, 0x00, 0x00, 0x00, 0x00, 0x00, 0x00, 0x00, 0x00, 0x00, 0x00, 0x00, 0x00
        /*0010*/ 	.byte	0xef, 0x39, 0xfa, 0xfe, 0x42, 0x2e, 0xe6, 0x3f, 0x02, 0x20, 0x2a, 0xfa, 0x0b, 0xab, 0xfc, 0x3f
        /*0020*/ 	.byte	0xf9, 0x2c, 0x92, 0x7c, 0xa7, 0x6c, 0x09, 0x40, 0xc9, 0x79, 0x44, 0x3c, 0x64, 0x26, 0x13, 0x40
        /*0030*/ 	.byte	0xca, 0x01, 0xcf, 0x3a, 0x27, 0x51, 0x1a, 0x40, 0x30, 0xcc, 0x2d, 0xf3, 0xe1, 0x0c, 0x21, 0x40
        /*0040*/ 	.byte	0x0d, 0xb7, 0xfc, 0x82, 0x8e, 0x35, 0x25, 0x40
.L_8:


//--------------------- .text._Z13uniformRandomP17curandStateXORWOWPf --------------------------
	.section	.text._Z13uniformRandomP17curandStateXORWOWPf,"ax",@progbits
	.align	128
        .global         _Z13uniformRandomP17curandStateXORWOWPf
        .type           _Z13uniformRandomP17curandStateXORWOWPf,@function
        .size           _Z13uniformRandomP17curandStateXORWOWPf,(.L_x_10 - _Z13uniformRandomP17curandStateXORWOWPf)
        .other          _Z13uniformRandomP17curandStateXORWOWPf,@"STO_CUDA_ENTRY STV_DEFAULT"
_Z13uniformRandomP17curandStateXORWOWPf:
.text._Z13uniformRandomP17curandStateXORWOWPf:
[----:B------:R-:W-:Y:S01]  /*0000*/  LDC R1, c[0x0][0x37c] ;  /* 0x0000df00ff017b82 */ /* 0x000fe20000000800 */
[----:B------:R-:W0:Y:S07]  /*0010*/  S2R R11, SR_TID.X ;  /* 0x00000000000b7919 */ /* 0x000e2e0000002100 */
[----:B------:R-:W1:Y:S01]  /*0020*/  LDC.64 R2, c[0x0][0x380] ;  /* 0x0000e000ff027b82 */ /* 0x000e620000000a00 */
[----:B------:R-:W0:Y:S01]  /*0030*/  LDCU UR6, c[0x0][0x360] ;  /* 0x00006c00ff0677ac */ /* 0x000e220008000800 */
[----:B------:R-:W0:Y:S01]  /*0040*/  S2R R0, SR_CTAID.X ;  /* 0x0000000000007919 */ /* 0x000e220000002500 */
[----:B------:R-:W2:Y:S05]  /*0050*/  LDCU.64 UR4, c[0x0][0x358] ;  /* 0x00006b00ff0477ac */ /* 0x000eaa0008000a00 */
[----:B------:R-:W3:Y:S01]  /*0060*/  LDC.64 R8, c[0x0][0x388] ;  /* 0x0000e200ff087b82 */ /* 0x000ee20000000a00 */
[----:B0-----:R-:W-:-:S04]  /*0070*/  IMAD R11, R0, UR6, R11 ;  /* 0x00000006000b7c24 */ /* 0x001fc8000f8e020b */
[----:B-1----:R-:W-:-:S05]  /*0080*/  IMAD.WIDE R2, R11, 0x30, R2 ;  /* 0x000000300b027825 */ /* 0x002fca00078e0202 */
[----:B--2---:R-:W2:Y:S04]  /*0090*/  LDG.E.64 R12, desc[UR4][R2.64] ;  /* 0x00000004020c7981 */ /* 0x004ea8000c1e1b00 */
[----:B------:R-:W4:Y:S04]  /*00a0*/  LDG.E.64 R6, desc[UR4][R2.64+0x10] ;  /* 0x0000100402067981 */ /* 0x000f28000c1e1b00 */
[----:B------:R-:W5:Y:S01]  /*00b0*/  LDG.E.64 R4, desc[UR4][R2.64+0x8] ;  /* 0x0000080402047981 */ /* 0x000f62000c1e1b00 */
[----:B------:R-:W-:Y:S02]  /*00c0*/  IMAD.MOV.U32 R15, RZ, RZ, 0x2f800000 ;  /* 0x2f800000ff0f7424 */ /* 0x000fe400078e00ff */
[----:B---3--:R-:W-:Y:S01]  /*00d0*/  IMAD.WIDE R8, R11, 0x4, R8 ;  /* 0x000000040b087825 */ /* 0x008fe200078e0208 */
[----:B--2---:R-:W-:-:S03]  /*00e0*/  SHF.R.U32.HI R0, RZ, 0x2, R13 ;  /* 0x00000002ff007819 */ /* 0x004fc6000001160d */
[----:B------:R-:W-:Y:S01]  /*00f0*/  VIADD R12, R12, 0x587c5 ;  /* 0x000587c50c0c7836 */ /* 0x000fe20000000000 */
[----:B------:R-:W-:Y:S01]  /*0100*/  LOP3.LUT R0, R0, R13, RZ, 0x3c, !PT ;  /* 0x0000000d00007212 */ /* 0x000fe200078e3cff */
[----:B----4-:R-:W-:Y:S01]  /*0110*/  IMAD.SHL.U32 R13, R7, 0x10, RZ ;  /* 0x00000010070d7824 */ /* 0x010fe200078e00ff */
[----:B------:R-:W-:Y:S01]  /*0120*/  MOV R17, R6 ;  /* 0x0000000600117202 */ /* 0x000fe20000000f00 */
[----:B------:R-:W-:Y:S01]  /*0130*/  IMAD.MOV.U32 R18, RZ, RZ, R7 ;  /* 0x000000ffff127224 */ /* 0x000fe200078e0007 */
[C---:B------:R-:W-:Y:S02]  /*0140*/  SHF.L.U32 R10, R0.reuse, 0x1, RZ ;  /* 0x00000001000a7819 */ /* 0x040fe400000006ff */
[----:B-----5:R-:W-:Y:S02]  /*0150*/  MOV R16, R5 ;  /* 0x0000000500107202 */ /* 0x020fe40000000f00 */
[----:B------:R-:W-:Y:S01]  /*0160*/  LOP3.LUT R10, R0, R10, R13, 0x96, !PT ;  /* 0x0000000a000a7212 */ /* 0x000fe200078e960d */
[----:B------:R-:W-:-:S02]  /*0170*/  IMAD.MOV.U32 R13, RZ, RZ, R4 ;  /* 0x000000ffff0d7224 */ /* 0x000fc400078e0004 */
[----:B------:R-:W-:Y:S01]  /*0180*/  STG.E.64 desc[UR4][R2.64+0x8], R16 ;  /* 0x0000081002007986 */ /* 0x000fe2000c101b04 */
[----:B------:R-:W-:-:S03]  /*0190*/  LOP3.LUT R19, R10, R7, RZ, 0x3c, !PT ;  /* 0x000000070a137212 */ /* 0x000fc600078e3cff */
[----:B------:R-:W-:Y:S01]  /*01a0*/  STG.E.64 desc[UR4][R2.64], R12 ;  /* 0x0000000c02007986 */ /* 0x000fe2000c101b04 */
[----:B------:R-:W-:-:S03]  /*01b0*/  IADD3 R0, PT, PT, R19, R12, RZ ;  /* 0x0000000c13007210 */ /* 0x000fc60007ffe0ff */
[----:B------:R-:W-:Y:S01]  /*01c0*/  STG.E.64 desc[UR4][R2.64+0x10], R18 ;  /* 0x0000101202007986 */ /* 0x000fe2000c101b04 */
[----:B------:R-:W-:-:S05]  /*01d0*/  I2FP.F32.U32 R0, R0 ;  /* 0x0000000000007245 */ /* 0x000fca0000201000 */
[----:B------:R-:W-:-:S05]  /*01e0*/  FFMA R15, R0, R15, 1.1641532182693481445e-10 ;  /* 0x2f000000000f7423 */ /* 0x000fca000000000f */
[----:B------:R-:W-:Y:S01]  /*01f0*/  STG.E desc[UR4][R8.64], R15 ;  /* 0x0000000f08007986 */ /* 0x000fe2000c101904 */
[----:B------:R-:W-:Y:S05]  /*0200*/  EXIT ;  /* 0x000000000000794d */ /* 0x000fea0003800000 */
.L_x_0:
[----:B------:R-:W-:-:S00]  /*0210*/  BRA `(.L_x_0) ;  /* 0xfffffffc00fc7947 */ /* 0x000fc0000383ffff */
[----:B------:R-:W-:-:S00]  /*0220*/  NOP ;  /* 0x0000000000007918 */ /* 0x000fc00000000000 */
        /* <DEDUP_REMOVED lines=13> */
.L_x_10:


//--------------------- .text._Z9initilizejP17curandStateXORWOW --------------------------
	.section	.text._Z9initilizejP17curandStateXORWOW,"ax",@progbits
	.align	128
        .global         _Z9initilizejP17curandStateXORWOW
        .type           _Z9initilizejP17curandStateXORWOW,@function
        .size           _Z9initilizejP17curandStateXORWOW,(.L_x_11 - _Z9initilizejP17curandStateXORWOW)
        .other          _Z9initilizejP17curandStateXORWOW,@"STO_CUDA_ENTRY STV_DEFAULT"
_Z9initilizejP17curandStateXORWOW:
.text._Z9initilizejP17curandStateXORWOW:
[----:B------:R-:W-:Y:S01]  /*0000*/  LDC R1, c[0x0][0x37c] ;  /* 0x0000df00ff017b82 */ /* 0x000fe20000000800 */
[----:B------:R-:W0:Y:S07]  /*0010*/  S2R R13, SR_TID.X ;  /* 0x00000000000d7919 */ /* 0x000e2e0000002100 */
[----:B------:R-:W1:Y:S01]  /*0020*/  LDC R0, c[0x0][0x380] ;  /* 0x0000e000ff007b82 */ /* 0x000e620000000800 */
[----:B------:R-:W0:Y:S01]  /*0030*/  LDCU UR6, c[0x0][0x360] ;  /* 0x00006c00ff0677ac */ /* 0x000e220008000800 */
[----:B------:R-:W-:Y:S01]  /*0040*/  IMAD.MOV.U32 R5, RZ, RZ, -0x75bd8fc ;  /* 0xf8a42704ff057424 */ /* 0x000fe200078e00ff */
[----:B------:R-:W0:Y:S01]  /*0050*/  S2R R2, SR_CTAID.X ;  /* 0x0000000000027919 */ /* 0x000e220000002500 */
[----:B------:R-:W-:Y:S01]  /*0060*/  IMAD.MOV.U32 R8, RZ, RZ, -0x23270784 ;  /* 0xdcd8f87cff087424 */ /* 0x000fe200078e00ff */
[----:B------:R-:W2:Y:S01]  /*0070*/  LDCU.64 UR4, c[0x0][0x358] ;  /* 0x00006b00ff0477ac */ /* 0x000ea20008000a00 */
[----:B------:R-:W-:Y:S02]  /*0080*/  BSSY.RECONVERGENT B0, `(.L_x_1) ;  /* 0x00000df000007945 */ /* 0x000fe40003800200 */
[----:B------:R-:W3:Y:S01]  /*0090*/  LDC.64 R6, c[0x0][0x388] ;  /* 0x0000e200ff067b82 */ /* 0x000ee20000000a00 */
[----:B-1----:R-:W-:-:S05]  /*00a0*/  LOP3.LUT R0, R0, 0xaad26b49, RZ, 0x3c, !PT ;  /* 0xaad26b4900007812 */ /* 0x002fca00078e3cff */
[----:B------:R-:W-:-:S04]  /*00b0*/  IMAD R0, R0, 0x4182bed5, RZ ;  /* 0x4182bed500007824 */ /* 0x000fc800078e02ff */
[C---:B------:R-:W-:Y:S01]  /*00c0*/  VIADD R3, R0.reuse, 0x75bcd15 ;  /* 0x075bcd1500037836 */ /* 0x040fe20000000000 */
[----:B------:R-:W-:Y:S01]  /*00d0*/  LOP3.LUT R4, R0, 0x159a55e5, RZ, 0x3c, !PT ;  /* 0x159a55e500047812 */ /* 0x000fe200078e3cff */
[----:B0-----:R-:W-:Y:S02]  /*00e0*/  IMAD R13, R2, UR6, R13 ;  /* 0x00000006020d7c24 */ /* 0x001fe4000f8e020d */
[----:B------:R-:W-:Y:S02]  /*00f0*/  VIADD R2, R0, 0xd9f6dc18 ;  /* 0xd9f6dc1800027836 */ /* 0x000fe40000000000 */
[C---:B---3--:R-:W-:Y:S01]  /*0100*/  IMAD.WIDE R6, R13.reuse, 0x30, R6 ;  /* 0x000000300d067825 */ /* 0x048fe200078e0206 */
[----:B------:R-:W-:-:S03]  /*0110*/  ISETP.NE.AND P0, PT, R13, RZ, PT ;  /* 0x000000ff0d00720c */ /* 0x000fc60003f05270 */
[----:B------:R-:W-:Y:S01]  /*0120*/  VIADD R9, R0, 0x583f19 ;  /* 0x00583f1900097836 */ /* 0x000fe20000000000 */
[----:B--2---:R0:W-:Y:S04]  /*0130*/  STG.E.64 desc[UR4][R6.64], R2 ;  /* 0x0000000206007986 */ /* 0x0041e8000c101b04 */
[----:B------:R0:W-:Y:S04]  /*0140*/  STG.E.64 desc[UR4][R6.64+0x8], R4 ;  /* 0x0000080406007986 */ /* 0x0001e8000c101b04 */
[----:B------:R0:W-:Y:S01]  /*0150*/  STG.E.64 desc[UR4][R6.64+0x10], R8 ;  /* 0x0000100806007986 */ /* 0x0001e2000c101b04 */
[----:B------:R-:W-:Y:S05]  /*0160*/  @!P0 BRA `(.L_x_2) ;  /* 0x0000000c00408947 */ /* 0x000fea0003800000 */
[----:B------:R-:W-:Y:S01]  /*0170*/  SHF.R.S32.HI R0, RZ, 0x1f, R13 ;  /* 0x0000001fff007819 */ /* 0x000fe2000001140d */
[----:B------:R-:W-:-:S07]  /*0180*/  IMAD.MOV.U32 R12, RZ, RZ, RZ ;  /* 0x000000ffff0c7224 */ /* 0x000fce00078e00ff */
.L_x_8:
[----:B0-----:R-:W-:Y:S01]  /*0190*/  LOP3.LUT R2, R13, 0x3, RZ, 0xc0, !PT ;  /* 0x000000030d027812 */ /* 0x001fe200078ec0ff */
[----:B------:R-:W-:Y:S03]  /*01a0*/  BSSY.RECONVERGENT B1, `(.L_x_3) ;  /* 0x00000c6000017945 */ /* 0x000fe60003800200 */
[----:B------:R-:W-:-:S04]  /*01b0*/  ISETP.NE.U32.AND P0, PT, R2, RZ, PT ;  /* 0x000000ff0200720c */ /* 0x000fc80003f05070 */
[----:B------:R-:W-:-:S13]  /*01c0*/  ISETP.NE.AND.EX P0, PT, RZ, RZ, PT, P0 ;  /* 0x000000ffff00720c */ /* 0x000fda0003f05300 */
[----:B------:R-:W-:Y:S05]  /*01d0*/  @!P0 BRA `(.L_x_4) ;  /* 0x0000000c00088947 */ /* 0x000fea0003800000 */
[----:B------:R-:W0:Y:S01]  /*01e0*/  LDC.64 R8, c[0x4][RZ] ;  /* 0x01000000ff087b82 */ /* 0x000e220000000a00 */
[----:B------:R-:W-:Y:S02]  /*01f0*/  IMAD.MOV.U32 R14, RZ, RZ, RZ ;  /* 0x000000ffff0e7224 */ /* 0x000fe400078e00ff */
[----:B0-----:R-:W-:-:S07]  /*0200*/  IMAD.WIDE.U32 R8, R12, 0xc80, R8 ;  /* 0x00000c800c087825 */ /* 0x001fce00078e0008 */
.L_x_7:
[----:B0-----:R-:W-:Y:S01]  /*0210*/  IMAD.MOV.U32 R15, RZ, RZ, RZ ;  /* 0x000000ffff0f7224 */ /* 0x001fe200078e00ff */
[----:B------:R-:W-:Y:S01]  /*0220*/  CS2R R2, SRZ ;  /* 0x0000000000027805 */ /* 0x000fe2000001ff00 */
[----:B------:R-:W-:Y:S01]  /*0230*/  IMAD.MOV.U32 R17, RZ, RZ, RZ ;  /* 0x000000ffff117224 */ /* 0x000fe200078e00ff */
[----:B------:R-:W-:-:S07]  /*0240*/  CS2R R4, SRZ ;  /* 0x0000000000047805 */ /* 0x000fce000001ff00 */
.L_x_6:
[----:B------:R-:W-:-:S05]  /*0250*/  IMAD.WIDE.U32 R10, R17, 0x4, R6 ;  /* 0x00000004110a7825 */ /* 0x000fca00078e0006 */
[----:B------:R0:W5:Y:S01]  /*0260*/  LDG.E R16, desc[UR4][R10.64+0x4] ;  /* 0x000004040a107981 */ /* 0x000162000c1e1900 */
[----:B------:R-:W-:-:S07]  /*0270*/  IMAD.MOV.U32 R19, RZ, RZ, RZ ;  /* 0x000000ffff137224 */ /* 0x000fce00078e00ff */
.L_x_5:
[----:B-----5:R-:W-:Y:S01]  /*0280*/  SHF.R.U32.HI R24, RZ, R19, R16 ;  /* 0x00000013ff187219 */ /* 0x020fe20000011610 */
[----:B0-----:R-:W-:-:S03]  /*0290*/  IMAD.SHL.U32 R10, R17, 0x20, RZ ;  /* 0x00000020110a7824 */ /* 0x001fc600078e00ff */
[----:B------:R-:W-:Y:S01]  /*02a0*/  LOP3.LUT R11, R24, 0x1, RZ, 0xc0, !PT ;  /* 0x00000001180b7812 */ /* 0x000fe200078ec0ff */
[----:B------:R-:W-:-:S03]  /*02b0*/  IMAD.IADD R10, R10, 0x1, R19 ;  /* 0x000000010a0a7824 */ /* 0x000fc600078e0213 */
[----:B------:R-:W-:Y:S01]  /*02c0*/  ISETP.NE.U32.AND P0, PT, R11, 0x1, PT ;  /* 0x000000010b00780c */ /* 0x000fe20003f05070 */
[----:B------:R-:W-:-:S03]  /*02d0*/  IMAD R11, R10, 0x5, RZ ;  /* 0x000000050a0b7824 */ /* 0x000fc600078e02ff */
[----:B------:R-:W-:Y:S01]  /*02e0*/  R2P PR, R24, 0x7e ;  /* 0x0000007e18007804 */ /* 0x000fe20000000000 */
[----:B------:R-:W-:-:S08]  /*02f0*/  IMAD.WIDE.U32 R10, R11, 0x4, R8 ;  /* 0x000000040b0a7825 */ /* 0x000fd000078e0008 */
[----:B------:R-:W2:Y:S04]  /*0300*/  @!P0 LDG.E R18, desc[UR4][R10.64] ;  /* 0x000000040a128981 */ /* 0x000ea8000c1e1900 */
[----:B------:R-:W3:Y:S04]  /*0310*/  @!P0 LDG.E R20, desc[UR4][R10.64+0x10] ;  /* 0x000010040a148981 */ /* 0x000ee8000c1e1900 */
[----:B------:R-:W4:Y:S04]  /*0320*/  @P1 LDG.E R22, desc[UR4][R10.64+0x14] ;  /* 0x000014040a161981 */ /* 0x000f28000c1e1900 */
[----:B------:R-:W4:Y:S04]  /*0330*/  @P2 LDG.E R26, desc[UR4][R10.64+0x28] ;  /* 0x000028040a1a2981 */ /* 0x000f28000c1e1900 */
[----:B------:R-:W4:Y:S04]  /*0340*/  @!P0 LDG.E R21, desc[UR4][R10.64+0x4] ;  /* 0x000004040a158981 */ /* 0x000f28000c1e1900 */
[----:B------:R-:W4:Y:S04]  /*0350*/  @!P0 LDG.E R23, desc[UR4][R10.64+0xc] ;  /* 0x00000c040a178981 */ /* 0x000f28000c1e1900 */
[----:B------:R-:W4:Y:S04]  /*0360*/  @P1 LDG.E R25, desc[UR4][R10.64+0x18] ;  /* 0x000018040a191981 */ /* 0x000f28000c1e1900 */
[----:B------:R-:W4:Y:S04]  /*0370*/  @P3 LDG.E R28, desc[UR4][R10.64+0x3c] ;  /* 0x00003c040a1c3981 */ /* 0x000f28000c1e1900 */
[----:B------:R-:W4:Y:S01]  /*0380*/  @P6 LDG.E R27, desc[UR4][R10.64+0x7c] ;  /* 0x00007c040a1b6981 */ /* 0x000f22000c1e1900 */
[----:B--2---:R-:W-:-:S03]  /*0390*/  @!P0 LOP3.LUT R15, R15, R18, RZ, 0x3c, !PT ;  /* 0x000000120f0f8212 */ /* 0x004fc600078e3cff */
[----:B------:R-:W2:Y:S01]  /*03a0*/  @!P0 LDG.E R18, desc[UR4][R10.64+0x8] ;  /* 0x000008040a128981 */ /* 0x000ea2000c1e1900 */
[----:B---3--:R-:W-:-:S03]  /*03b0*/  @!P0 LOP3.LUT R3, R3, R20, RZ, 0x3c, !PT ;  /* 0x0000001403038212 */ /* 0x008fc600078e3cff */
[----:B------:R-:W3:Y:S01]  /*03c0*/  @P1 LDG.E R20, desc[UR4][R10.64+0x24] ;  /* 0x000024040a141981 */ /* 0x000ee2000c1e1900 */
[----:B----4-:R-:W-:-:S03]  /*03d0*/  @P1 LOP3.LUT R15, R15, R22, RZ, 0x3c, !PT ;  /* 0x000000160f0f1212 */ /* 0x010fc600078e3cff */
[----:B------:R-:W4:Y:S01]  /*03e0*/  @P2 LDG.E R22, desc[UR4][R10.64+0x38] ;  /* 0x000038040a162981 */ /* 0x000f22000c1e1900 */
[----:B------:R-:W-:-:S03]  /*03f0*/  @P2 LOP3.LUT R15, R15, R26, RZ, 0x3c, !PT ;  /* 0x0000001a0f0f2212 */ /* 0x000fc600078e3cff */
[----:B------:R-:W4:Y:S01]  /*0400*/  @P4 LDG.E R26, desc[UR4][R10.64+0x50] ;  /* 0x000050040a1a4981 */ /* 0x000f22000c1e1900 */
[----:B------:R-:W-:-:S03]  /*0410*/  @!P0 LOP3.LUT R4, R4, R21, RZ, 0x3c, !PT ;  /* 0x0000001504048212 */ /* 0x000fc600078e3cff */
[----:B------:R-:W4:Y:S01]  /*0420*/  @P1 LDG.E R21, desc[UR4][R10.64+0x20] ;  /* 0x000020040a151981 */ /* 0x000f22000c1e1900 */
[----:B------:R-:W-:-:S03]  /*0430*/  @!P0 LOP3.LUT R2, R2, R23, RZ, 0x3c, !PT ;  /* 0x0000001702028212 */ /* 0x000fc600078e3cff */
[----:B------:R-:W4:Y:S01]  /*0440*/  @P2 LDG.E R23, desc[UR4][R10.64+0x2c] ;  /* 0x00002c040a172981 */ /* 0x000f22000c1e1900 */
[----:B------:R-:W-:-:S03]  /*0450*/  @P1 LOP3.LUT R4, R4, R25, RZ, 0x3c, !PT ;  /* 0x0000001904041212 */ /* 0x000fc600078e3cff */
[----:B------:R-:W4:Y:S01]  /*0460*/  @P2 LDG.E R25, desc[UR4][R10.64+0x34] ;  /* 0x000034040a192981 */ /* 0x000f22000c1e1900 */
[----:B--2---:R-:W-:-:S03]  /*0470*/  @!P0 LOP3.LUT R5, R5, R18, RZ, 0x3c, !PT ;  /* 0x0000001205058212 */ /* 0x004fc600078e3cff */
[----:B------:R-:W2:Y:S01]  /*0480*/  @P1 LDG.E R18, desc[UR4][R10.64+0x1c] ;  /* 0x00001c040a121981 */ /* 0x000ea2000c1e1900 */
[----:B---3--:R-:W-:-:S03]  /*0490*/  @P1 LOP3.LUT R3, R3, R20, RZ, 0x3c, !PT ;  /* 0x0000001403031212 */ /* 0x008fc600078e3cff */
[----:B------:R-:W3:Y:S01]  /*04a0*/  @P2 LDG.E R20, desc[UR4][R10.64+0x30] ;  /* 0x000030040a142981 */ /* 0x000ee2000c1e1900 */
[----:B----4-:R-:W-:-:S03]  /*04b0*/  @P2 LOP3.LUT R3, R3, R22, RZ, 0x3c, !PT ;  /* 0x0000001603032212 */ /* 0x010fc600078e3cff */
[----:B------:R-:W4:Y:S01]  /*04c0*/  @P3 LDG.E R22, desc[UR4][R10.64+0x4c] ;  /* 0x00004c040a163981 */ /* 0x000f22000c1e1900 */
[----:B------:R-:W-:-:S04]  /*04d0*/  @P3 LOP3.LUT R15, R15, R28, RZ, 0x3c, !PT ;  /* 0x0000001c0f0f3212 */ /* 0x000fc800078e3cff */
[----:B------:R-:W-:Y:S02]  /*04e0*/  @P4 LOP3.LUT R15, R15, R26, RZ, 0x3c, !PT ;  /* 0x0000001a0f0f4212 */ /* 0x000fe400078e3cff */
[----:B------:R-:W-:Y:S01]  /*04f0*/  @P1 LOP3.LUT R2, R2, R21, RZ, 0x3c, !PT ;  /* 0x0000001502021212 */ /* 0x000fe200078e3cff */
[----:B------:R-:W4:Y:S04]  /*0500*/  @P5 LDG.E R26, desc[UR4][R10.64+0x64] ;  /* 0x000064040a1a5981 */ /* 0x000f28000c1e1900 */
[----:B------:R-:W4:Y:S01]  /*0510*/  @P3 LDG.E R21, desc[UR4][R10.64+0x40] ;  /* 0x000040040a153981 */ /* 0x000f22000c1e1900 */
[----:B------:R-:W-:Y:S02]  /*0520*/  @P2 LOP3.LUT R4, R4, R23, RZ, 0x3c, !PT ;  /* 0x0000001704042212 */ /* 0x000fe400078e3cff */
[----:B------:R-:W-:Y:S01]  /*0530*/  @P2 LOP3.LUT R2, R2, R25, RZ, 0x3c, !PT ;  /* 0x0000001902022212 */ /* 0x000fe200078e3cff */
[----:B------:R-:W4:Y:S04]  /*0540*/  @P3 LDG.E R23, desc[UR4][R10.64+0x48] ;  /* 0x000048040a173981 */ /* 0x000f28000c1e1900 */
[----:B------:R-:W4:Y:S01]  /*0550*/  @P4 LDG.E R25, desc[UR4][R10.64+0x54] ;  /* 0x000054040a194981 */ /* 0x000f22000c1e1900 */
[----:B--2---:R-:W-:-:S03]  /*0560*/  @P1 LOP3.LUT R5, R5, R18, RZ, 0x3c, !PT ;  /* 0x0000001205051212 */ /* 0x004fc600078e3cff */
[----:B------:R-:W2:Y:S01]  /*0570*/  @P3 LDG.E R18, desc[UR4][R10.64+0x44] ;  /* 0x000044040a123981 */ /* 0x000ea2000c1e1900 */
[----:B---3--:R-:W-:-:S03]  /*0580*/  @P2 LOP3.LUT R5, R5, R20, RZ, 0x3c, !PT ;  /* 0x0000001405052212 */ /* 0x008fc600078e3cff */
[----:B------:R-:W3:Y:S01]  /*0590*/  @P4 LDG.E R20, desc[UR4][R10.64+0x58] ;  /* 0x000058040a144981 */ /* 0x000ee2000c1e1900 */
[----:B----4-:R-:W-:-:S03]  /*05a0*/  @P3 LOP3.LUT R3, R3, R22, RZ, 0x3c, !PT ;  /* 0x0000001603033212 */ /* 0x010fc600078e3cff */
[----:B------:R-:W4:Y:S01]  /*05b0*/  @P4 LDG.E R22, desc[UR4][R10.64+0x60] ;  /* 0x000060040a164981 */ /* 0x000f22000c1e1900 */
[----:B------:R-:W-:Y:S02]  /*05c0*/  LOP3.LUT P0, RZ, R24, 0x80, RZ, 0xc0, !PT ;  /* 0x0000008018ff7812 */ /* 0x000fe4000780c0ff */
[----:B------:R-:W-:Y:S02]  /*05d0*/  @P5 LOP3.LUT R15, R15, R26, RZ, 0x3c, !PT ;  /* 0x0000001a0f0f5212 */ /* 0x000fe400078e3cff */
[----:B------:R-:W4:Y:S01]  /*05e0*/  @P6 LDG.E R26, desc[UR4][R10.64+0x78] ;  /* 0x000078040a1a6981 */ /* 0x000f22000c1e1900 */
[----:B------:R-:W-:-:S03]  /*05f0*/  @P3 LOP3.LUT R4, R4, R21, RZ, 0x3c, !PT ;  /* 0x0000001504043212 */ /* 0x000fc600078e3cff */
[----:B------:R-:W4:Y:S01]  /*0600*/  @P4 LDG.E R21, desc[UR4][R10.64+0x5c] ;  /* 0x00005c040a154981 */ /* 0x000f22000c1e1900 */
[----:B------:R-:W-:-:S03]  /*0610*/  @P3 LOP3.LUT R2, R2, R23, RZ, 0x3c, !PT ;  /* 0x0000001702023212 */ /* 0x000fc600078e3cff */
[----:B------:R-:W4:Y:S01]  /*0620*/  @P5 LDG.E R23, desc[UR4][R10.64+0x68] ;  /* 0x000068040a175981 */ /* 0x000f22000c1e1900 */
[----:B------:R-:W-:-:S03]  /*0630*/  @P4 LOP3.LUT R4, R4, R25, RZ, 0x3c, !PT ;  /* 0x0000001904044212 */ /* 0x000fc600078e3cff */
[----:B------:R-:W4:Y:S01]  /*0640*/  @P5 LDG.E R25, desc[UR4][R10.64+0x70] ;  /* 0x000070040a195981 */ /* 0x000f22000c1e1900 */
[----:B--2---:R-:W-:-:S03]  /*0650*/  @P3 LOP3.LUT R5, R5, R18, RZ, 0x3c, !PT ;  /* 0x0000001205053212 */ /* 0x004fc600078e3cff */
[----:B------:R-:W2:Y:S01]  /*0660*/  @P5 LDG.E R18, desc[UR4][R10.64+0x6c] ;  /* 0x00006c040a125981 */ /* 0x000ea2000c1e1900 */
[----:B---3--:R-:W-:-:S03]  /*0670*/  @P4 LOP3.LUT R5, R5, R20, RZ, 0x3c, !PT ;  /* 0x0000001405054212 */ /* 0x008fc600078e3cff */
[----:B------:R-:W3:Y:S01]  /*0680*/  @P5 LDG.E R20, desc[UR4][R10.64+0x74] ;  /* 0x000074040a145981 */ /* 0x000ee2000c1e1900 */
[----:B----4-:R-:W-:-:S03]  /*0690*/  @P4 LOP3.LUT R3, R3, R22, RZ, 0x3c, !PT ;  /* 0x0000001603034212 */ /* 0x010fc600078e3cff */
[----:B------:R-:W4:Y:S01]  /*06a0*/  @P0 LDG.E R22, desc[UR4][R10.64+0x8c] ;  /* 0x00008c040a160981 */ /* 0x000f22000c1e1900 */
[----:B------:R-:W-:-:S03]  /*06b0*/  @P6 LOP3.LUT R15, R15, R26, RZ, 0x3c, !PT ;  /* 0x0000001a0f0f6212 */ /* 0x000fc600078e3cff */
        /* <DEDUP_REMOVED lines=13> */
[----:B------:R-:W-:Y:S02]  /*0790*/  @P6 LOP3.LUT R4, R4, R27, RZ, 0x3c, !PT ;  /* 0x0000001b04046212 */ /* 0x000fe400078e3cff */
[----:B------:R-:W-:Y:S02]  /*07a0*/  @P6 LOP3.LUT R2, R2, R21, RZ, 0x3c, !PT ;  /* 0x0000001502026212 */ /* 0x000fe400078e3cff */
[----:B------:R-:W-:Y:S02]  /*07b0*/  @P0 LOP3.LUT R4, R4, R23, RZ, 0x3c, !PT ;  /* 0x0000001704040212 */ /* 0x000fe400078e3cff */
[----:B------:R-:W-:Y:S02]  /*07c0*/  @P0 LOP3.LUT R2, R2, R25, RZ, 0x3c, !PT ;  /* 0x0000001902020212 */ /* 0x000fe400078e3cff */
[----:B--2---:R-:W-:Y:S02]  /*07d0*/  @P6 LOP3.LUT R5, R5, R18, RZ, 0x3c, !PT ;  /* 0x0000001205056212 */ /* 0x004fe400078e3cff */
[----:B---3--:R-:W-:-:S02]  /*07e0*/  @P6 LOP3.LUT R3, R3, R20, RZ, 0x3c, !PT ;  /* 0x0000001403036212 */ /* 0x008fc400078e3cff */
[----:B----4-:R-:W-:Y:S02]  /*07f0*/  @P0 LOP3.LUT R5, R5, R22, RZ, 0x3c, !PT ;  /* 0x0000001605050212 */ /* 0x010fe400078e3cff */
[----:B------:R-:W-:Y:S02]  /*0800*/  @P0 LOP3.LUT R3, R3, R26, RZ, 0x3c, !PT ;  /* 0x0000001a03030212 */ /* 0x000fe400078e3cff */
[----:B------:R-:W-:-:S13]  /*0810*/  R2P PR, R24.B1, 0x7f ;  /* 0x0000007f18007804 */ /* 0x000fda0000001000 */
[----:B------:R-:W2:Y:S04]  /*0820*/  @P0 LDG.E R18, desc[UR4][R10.64+0xa0] ;  /* 0x0000a0040a120981 */ /* 0x000ea8000c1e1900 */
[----:B------:R-:W3:Y:S04]  /*0830*/  @P1 LDG.E R22, desc[UR4][R10.64+0xb4] ;  /* 0x0000b4040a161981 */ /* 0x000ee8000c1e1900 */
[----:B------:R-:W4:Y:S04]  /*0840*/  @P2 LDG.E R26, desc[UR4][R10.64+0xc8] ;  /* 0x0000c8040a1a2981 */ /* 0x000f28000c1e1900 */
[----:B------:R-:W4:Y:S04]  /*0850*/  @P3 LDG.E R28, desc[UR4][R10.64+0xdc] ;  /* 0x0000dc040a1c3981 */ /* 0x000f28000c1e1900 */
[----:B------:R-:W4:Y:S04]  /*0860*/  @P0 LDG.E R23, desc[UR4][R10.64+0xa4] ;  /* 0x0000a4040a170981 */ /* 0x000f28000c1e1900 */
[----:B------:R-:W4:Y:S04]  /*0870*/  @P0 LDG.E R20, desc[UR4][R10.64+0xa8] ;  /* 0x0000a8040a140981 */ /* 0x000f28000c1e1900 */
[----:B------:R-:W4:Y:S04]  /*0880*/  @P4 LDG.E R25, desc[UR4][R10.64+0xf0] ;  /* 0x0000f0040a194981 */ /* 0x000f28000c1e1900 */
        /* <DEDUP_REMOVED lines=21> */
[----:B------:R-:W-:Y:S02]  /*09e0*/  LOP3.LUT P0, RZ, R24, 0x8000, RZ, 0xc0, !PT ;  /* 0x0000800018ff7812 */ /* 0x000fe4000780c0ff */
[----:B----4-:R-:W-:Y:S01]  /*09f0*/  @P5 LOP3.LUT R15, R15, R26, RZ, 0x3c, !PT ;  /* 0x0000001a0f0f5212 */ /* 0x010fe200078e3cff */
[----:B------:R-:W4:Y:S04]  /*0a00*/  @P3 LDG.E R24, desc[UR4][R10.64+0xe4] ;  /* 0x0000e4040a183981 */ /* 0x000f28000c1e1900 */
[----:B------:R-:W2:Y:S01]  /*0a10*/  @P6 LDG.E R26, desc[UR4][R10.64+0x118] ;  /* 0x000118040a1a6981 */ /* 0x000ea2000c1e1900 */
        /* <DEDUP_REMOVED lines=8> */
[----:B---3--:R-:W-:-:S03]  /*0aa0*/  @P2 LOP3.LUT R3, R3, R22, RZ, 0x3c, !PT ;  /* 0x0000001603032212 */ /* 0x008fc600078e3cff */
[----:B------:R-:W3:Y:S01]  /*0ab0*/  @P4 LDG.E R22, desc[UR4][R10.64+0x100] ;  /* 0x000100040a164981 */ /* 0x000ee2000c1e1900 */
[----:B--2---:R-:W-:-:S03]  /*0ac0*/  @P6 LOP3.LUT R15, R15, R26, RZ, 0x3c, !PT ;  /* 0x0000001a0f0f6212 */ /* 0x004fc600078e3cff */
[----:B------:R-:W2:Y:S01]  /*0ad0*/  @P0 LDG.E R26, desc[UR4][R10.64+0x12c] ;  /* 0x00012c040a1a0981 */ /* 0x000ea2000c1e1900 */
[----:B----4-:R-:W-:-:S03]  /*0ae0*/  @P2 LOP3.LUT R2, R2, R23, RZ, 0x3c, !PT ;  /* 0x0000001702022212 */ /* 0x010fc600078e3cff */
[----:B------:R-:W4:Y:S01]  /*0af0*/  @P4 LDG.E R23, desc[UR4][R10.64+0xfc] ;  /* 0x0000fc040a174981 */ /* 0x000f22000c1e1900 */
[----:B------:R-:W-:-:S03]  /*0b00*/  @P2 LOP3.LUT R5, R5, R20, RZ, 0x3c, !PT ;  /* 0x0000001405052212 */ /* 0x000fc600078e3cff */
[----:B------:R-:W4:Y:S01]  /*0b10*/  @P4 LDG.E R20, desc[UR4][R10.64+0xf8] ;  /* 0x0000f8040a144981 */ /* 0x000f22000c1e1900 */
[----:B------:R-:W-:Y:S02]  /*0b20*/  @P3 LOP3.LUT R2, R2, R27, RZ, 0x3c, !PT ;  /* 0x0000001b02023212 */ /* 0x000fe400078e3cff */
[----:B------:R-:W-:Y:S01]  /*0b30*/  @P3 LOP3.LUT R4, R4, R25, RZ, 0x3c, !PT ;  /* 0x0000001904043212 */ /* 0x000fe200078e3cff */
[----:B------:R-:W4:Y:S01]  /*0b40*/  @P5 LDG.E R27, desc[UR4][R10.64+0x110] ;  /* 0x000110040a1b5981 */ /* 0x000f22000c1e1900 */
[----:B------:R-:W-:-:S03]  /*0b50*/  @P3 LOP3.LUT R5, R5, R24, RZ, 0x3c, !PT ;  /* 0x0000001805053212 */ /* 0x000fc600078e3cff */
[----:B------:R-:W4:Y:S04]  /*0b60*/  @P5 LDG.E R25, desc[UR4][R10.64+0x108] ;  /* 0x000108040a195981 */ /* 0x000f28000c1e1900 */
        /* <DEDUP_REMOVED lines=19> */
[----:B------:R-:W-:-:S05]  /*0ca0*/  VIADD R19, R19, 0x10 ;  /* 0x0000001013137836 */ /* 0x000fca0000000000 */
[----:B------:R-:W-:Y:S02]  /*0cb0*/  ISETP.NE.AND P1, PT, R19, 0x20, PT ;  /* 0x000000201300780c */ /* 0x000fe40003f25270 */
[----:B------:R-:W-:Y:S02]  /*0cc0*/  @P5 LOP3.LUT R3, R3, R18, RZ, 0x3c, !PT ;  /* 0x0000001203035212 */ /* 0x000fe400078e3cff */
[----:B------:R-:W-:Y:S02]  /*0cd0*/  @P6 LOP3.LUT R4, R4, R21, RZ, 0x3c, !PT ;  /* 0x0000001504046212 */ /* 0x000fe400078e3cff */
[----:B---3--:R-:W-:-:S04]  /*0ce0*/  @P6 LOP3.LUT R3, R3, R22, RZ, 0x3c, !PT ;  /* 0x0000001603036212 */ /* 0x008fc800078e3cff */
[----:B--2---:R-:W-:Y:S02]  /*0cf0*/  @P0 LOP3.LUT R3, R3, R26, RZ, 0x3c, !PT ;  /* 0x0000001a03030212 */ /* 0x004fe400078e3cff */
[----:B----4-:R-:W-:Y:S02]  /*0d00*/  @P6 LOP3.LUT R2, R2, R23, RZ, 0x3c, !PT ;  /* 0x0000001702026212 */ /* 0x010fe400078e3cff */
[----:B------:R-:W-:Y:S02]  /*0d10*/  @P6 LOP3.LUT R5, R5, R20, RZ, 0x3c, !PT ;  /* 0x0000001405056212 */ /* 0x000fe400078e3cff */
[----:B------:R-:W-:Y:S02]  /*0d20*/  @P0 LOP3.LUT R2, R2, R27, RZ, 0x3c, !PT ;  /* 0x0000001b02020212 */ /* 0x000fe400078e3cff */
[----:B------:R-:W-:Y:S02]  /*0d30*/  @P0 LOP3.LUT R4, R4, R25, RZ, 0x3c, !PT ;  /* 0x0000001904040212 */ /* 0x000fe400078e3cff */
[----:B------:R-:W-:Y:S01]  /*0d40*/  @P0 LOP3.LUT R5, R5, R24, RZ, 0x3c, !PT ;  /* 0x0000001805050212 */ /* 0x000fe200078e3cff */
[----:B------:R-:W-:Y:S06]  /*0d50*/  @P1 BRA `(.L_x_5) ;  /* 0xfffffff400481947 */ /* 0x000fec000383ffff */
[----:B------:R-:W-:-:S05]  /*0d60*/  VIADD R17, R17, 0x1 ;  /* 0x0000000111117836 */ /* 0x000fca0000000000 */
[----:B------:R-:W-:-:S13]  /*0d70*/  ISETP.NE.AND P0, PT, R17, 0x5, PT ;  /* 0x000000051100780c */ /* 0x000fda0003f05270 */
[----:B------:R-:W-:Y:S05]  /*0d80*/  @P0 BRA `(.L_x_6) ;  /* 0xfffffff400300947 */ /* 0x000fea000383ffff */
[----:B------:R0:W-:Y:S01]  /*0d90*/  STG.E.64 desc[UR4][R6.64+0x8], R4 ;  /* 0x0000080406007986 */ /* 0x0001e2000c101b04 */
[----:B------:R-:W-:Y:S01]  /*0da0*/  VIADD R14, R14, 0x1 ;  /* 0x000000010e0e7836 */ /* 0x000fe20000000000 */
[----:B------:R-:W-:Y:S02]  /*0db0*/  LOP3.LUT R11, R13, 0x3, RZ, 0xc0, !PT ;  /* 0x000000030d0b7812 */ /* 0x000fe400078ec0ff */
[----:B------:R0:W-:Y:S02]  /*0dc0*/  STG.E.64 desc[UR4][R6.64+0x10], R2 ;  /* 0x0000100206007986 */ /* 0x0001e4000c101b04 */
[----:B------:R-:W-:Y:S02]  /*0dd0*/  ISETP.GE.U32.AND P0, PT, R14, R11, PT ;  /* 0x0000000b0e00720c */ /* 0x000fe40003f06070 */
[----:B------:R0:W-:Y:S11]  /*0de0*/  STG.E desc[UR4][R6.64+0x4], R15 ;  /* 0x0000040f06007986 */ /* 0x0001f6000c101904 */
[----:B------:R-:W-:Y:S05]  /*0df0*/  @!P0 BRA `(.L_x_7) ;  /* 0xfffffff400048947 */ /* 0x000fea000383ffff */
.L_x_4:
[----:B------:R-:W-:Y:S05]  /*0e00*/  BSYNC.RECONVERGENT B1 ;  /* 0x0000000000017941 */ /* 0x000fea0003800200 */
.L_x_3:
[C---:B------:R-:W-:Y:S01]  /*0e10*/  ISETP.GT.U32.AND P0, PT, R13.reuse, 0x3, PT ;  /* 0x000000030d00780c */ /* 0x040fe20003f04070 */
[----:B------:R-:W-:Y:S01]  /*0e20*/  VIADD R12, R12, 0x1 ;  /* 0x000000010c0c7836 */ /* 0x000fe20000000000 */
[--C-:B------:R-:W-:Y:S02]  /*0e30*/  SHF.R.U64 R13, R13, 0x2, R0.reuse ;  /* 0x000000020d0d7819 */ /* 0x100fe40000001200 */
[----:B------:R-:W-:Y:S02]  /*0e40*/  ISETP.GT.U32.AND.EX P0, PT, R0, RZ, PT, P0 ;  /* 0x000000ff0000720c */ /* 0x000fe40003f04100 */
[----:B------:R-:W-:-:S11]  /*0e50*/  SHF.R.U32.HI R0, RZ, 0x2, R0 ;  /* 0x00000002ff007819 */ /* 0x000fd60000011600 */
[----:B------:R-:W-:Y:S05]  /*0e60*/  @P0 BRA `(.L_x_8) ;  /* 0xfffffff000c80947 */ /* 0x000fea000383ffff */
.L_x_2:
[----:B------:R-:W-:Y:S05]  /*0e70*/  BSYNC.RECONVERGENT B0 ;  /* 0x0000000000007941 */ /* 0x000fea0003800200 */
.L_x_1:
[----:B------:R-:W-:Y:S04]  /*0e80*/  STG.E.64 desc[UR4][R6.64+0x18], RZ ;  /* 0x000018ff06007986 */ /* 0x000fe8000c101b04 */
[----:B------:R-:W-:Y:S04]  /*0e90*/  STG.E desc[UR4][R6.64+0x20], RZ ;  /* 0x000020ff06007986 */ /* 0x000fe8000c101904 */
[----:B------:R-:W-:Y:S01]  /*0ea0*/  STG.E.64 desc[UR4][R6.64+0x28], RZ ;  /* 0x000028ff06007986 */ /* 0x000fe2000c101b04 */
[----:B------:R-:W-:Y:S05]  /*0eb0*/  EXIT ;  /* 0x000000000000794d */ /* 0x000fea0003800000 */
.L_x_9:
        /* <DEDUP_REMOVED lines=12> */
.L_x_11:


//--------------------- .nv.global.init           --------------------------
	.section	.nv.global.init,"aw",@progbits
	.align	4
.nv.global.init:
	.type		mrg32k3aM1SubSeq,@object
	.size		mrg32k3aM1SubSeq,(mrg32k3aM2SubSeq - mrg32k3aM1SubSeq)
mrg32k3aM1SubSeq:
        /*0000*/ 	.byte	0x0b, 0xcc, 0xee, 0x04, 0x73, 0x29, 0x8b, 0x6f, 0xf6, 0x53, 0x03, 0xf6, 0x23, 0xf6, 0xea, 0xda
        /* <DEDUP_REMOVED lines=125> */
	.type		mrg32k3aM2SubSeq,@object
	.size		mrg32k3aM2SubSeq,(mrg32k3aM1 - mrg32k3aM2SubSeq)
mrg32k3aM2SubSeq:
        /* <DEDUP_REMOVED lines=126> */
	.type		mrg32k3aM1,@object
	.size		mrg32k3aM1,(mrg32k3aM1Seq - mrg32k3aM1)
mrg32k3aM1:
        /* <DEDUP_REMOVED lines=144> */
	.type		mrg32k3aM1Seq,@object
	.size		mrg32k3aM1Seq,(mrg32k3aM2 - mrg32k3aM1Seq)
mrg32k3aM1Seq:
        /* <DEDUP_REMOVED lines=144> */
	.type		mrg32k3aM2,@object
	.size		mrg32k3aM2,(mrg32k3aM2Seq - mrg32k3aM2)
mrg32k3aM2:
        /* <DEDUP_REMOVED lines=144> */
	.type		mrg32k3aM2Seq,@object
	.size		mrg32k3aM2Seq,(precalc_xorwow_matrix - mrg32k3aM2Seq)
mrg32k3aM2Seq:
        /* <DEDUP_REMOVED lines=144> */
	.type		precalc_xorwow_matrix,@object
	.size		precalc_xorwow_matrix,(precalc_xorwow_offset_matrix - precalc_xorwow_matrix)
precalc_xorwow_matrix:
        /* <DEDUP_REMOVED lines=6400> */
	.type		precalc_xorwow_offset_matrix,@object
	.size		precalc_xorwow_offset_matrix,(.L_1 - precalc_xorwow_offset_matrix)
precalc_xorwow_offset_matrix:
        /* <DEDUP_REMOVED lines=6400> */
.L_1:


//--------------------- .nv.shared.reserved.0     --------------------------
	.section	.nv.shared.reserved.0,"aw",@nobits
	.weak		__nv_reservedSMEM_offset_0_alias
	.size		__nv_reservedSMEM_offset_0_alias, 0, 64
	.other		__nv_reservedSMEM_offset_0_alias,@"STO_CUDA_RESERVED_SHARED STV_DEFAULT"
__nv_reservedSMEM_offset_0_alias:
	.zero		0
	.zero		64


//--------------------- .nv.constant0._Z13uniformRandomP17curandStateXORWOWPf --------------------------
	.section	.nv.constant0._Z13uniformRandomP17curandStateXORWOWPf,"a",@progbits
	.sectionflags	@""
	.align	4
.nv.constant0._Z13uniformRandomP17curandStateXORWOWPf:
	.zero		912


//--------------------- .nv.constant0._Z9initilizejP17curandStateXORWOW --------------------------
	.section	.nv.constant0._Z9initilizejP17curandStateXORWOW,"a",@progbits
	.sectionflags	@""
	.align	4
.nv.constant0._Z9initilizejP17curandStateXORWOW:
	.zero		912


//--------------------- SYMBOLS --------------------------

	.type		.nv.reservedSmem.offset0,@object
	.size		.nv.reservedSmem.offset0,0x4
